//
// Generated by NVIDIA NVVM Compiler
//
// Compiler Build ID: CL-36424714
// Cuda compilation tools, release 13.0, V13.0.88
// Based on NVVM 20.0.0
//

.version 9.0
.target sm_100
.address_size 64

	// .globl	_Z11squareArrayPfS_i

.visible .entry _Z11squareArrayPfS_i(
	.param .u64 .ptr .align 1 _Z11squareArrayPfS_i_param_0,
	.param .u64 .ptr .align 1 _Z11squareArrayPfS_i_param_1,
	.param .u32 _Z11squareArrayPfS_i_param_2
)
{
	.reg .pred 	%p<2>;
	.reg .b32 	%r<6>;
	.reg .b32 	%f<3>;
	.reg .b64 	%rd<8>;

	ld.param.u64 	%rd1, [_Z11squareArrayPfS_i_param_0];
	ld.param.u64 	%rd2, [_Z11squareArrayPfS_i_param_1];
	ld.param.u32 	%r2, [_Z11squareArrayPfS_i_param_2];
	mov.u32 	%r3, %ctaid.x;
	mov.u32 	%r4, %ntid.x;
	mov.u32 	%r5, %tid.x;
	mad.lo.s32 	%r1, %r3, %r4, %r5;
	setp.ge.s32 	%p1, %r1, %r2;
	@%p1 bra 	$L__BB0_2;
	cvta.to.global.u64 	%rd3, %rd1;
	cvta.to.global.u64 	%rd4, %rd2;
	mul.wide.s32 	%rd5, %r1, 4;
	add.s64 	%rd6, %rd3, %rd5;
	ld.global.f32 	%f1, [%rd6];
	mul.f32 	%f2, %f1, %f1;
	add.s64 	%rd7, %rd4, %rd5;
	st.global.f32 	[%rd7], %f2;
$L__BB0_2:
	ret;

}


// ===== COMPILED SASS (sm_100) =====

	.target	sm_100

	.elftype	@"ET_EXEC"


//--------------------- .note.nv.tkinfo           --------------------------
	.section	.note.nv.tkinfo,"",@"SHT_NOTE"
	.sectionflags	@"SHF_NOTE_NV_TKINFO"
	.tkinfo
        /*0018*/ 	.word	0x00000002
        /*0030*/ 	.string	""
        /*0030*/ 	.string	"ptxas"
        /*0030*/ 	.string	"Cuda compilation tools, release 13.0, V13.0.88"
        /*0030*/ 	.string	"Build cuda_13.0.r13.0/compiler.36424714_0"
        /*0030*/ 	.string	"-arch sm_100 -m 64 "



//--------------------- .note.nv.cuinfo           --------------------------
	.section	.note.nv.cuinfo,"",@"SHT_NOTE"
	.sectionflags	@"SHF_NOTE_NV_CUINFO"
        /*0018*/ 	.short	0x0002
        /*001a*/ 	.short	0x0064
        /*001c*/ 	.short	0x0082
	.zero		2


//--------------------- .nv.info                  --------------------------
	.section	.nv.info,"",@"SHT_CUDA_INFO"
	.align	4


	//----- nvinfo : EIATTR_REGCOUNT
	.align		4
        /*0000*/ 	.byte	0x04, 0x2f
        /*0002*/ 	.short	(.L_1 - .L_0)
	.align		4
.L_0:
        /*0004*/ 	.word	index@(_Z11squareArrayPfS_i)
        /*0008*/ 	.word	0x0000000a


	//----- nvinfo : EIATTR_FRAME_SIZE
	.align		4
.L_1:
        /*000c*/ 	.byte	0x04, 0x11
        /*000e*/ 	.short	(.L_3 - .L_2)
	.align		4
.L_2:
        /*0010*/ 	.word	index@(_Z11squareArrayPfS_i)
        /*0014*/ 	.word	0x00000000


	//----- nvinfo : EIATTR_MIN_STACK_SIZE
	.align		4
.L_3:
        /*0018*/ 	.byte	0x04, 0x12
        /*001a*/ 	.short	(.L_5 - .L_4)
	.align		4
.L_4:
        /*001c*/ 	.word	index@(_Z11squareArrayPfS_i)
        /*0020*/ 	.word	0x00000000
.L_5:


//--------------------- .nv.compat                --------------------------
	.section	.nv.compat,"",@"SHT_CUDA_COMPAT_INFO"
	.align	4
        /*0000*/ 	.byte	0x02, 0x09, 0x00, 0x00, 0x02, 0x02, 0x01, 0x00, 0x02, 0x05, 0x05, 0x00, 0x03, 0x07, 0x01, 0x01
        /*0010*/ 	.byte	0x02, 0x03, 0x00, 0x00, 0x02, 0x06, 0x01, 0x00, 0x04, 0x0b, 0x08, 0x00, 0x09, 0x00, 0x00, 0x00
        /*0020*/ 	.byte	0x00, 0x00, 0x00, 0x00


//--------------------- .nv.info._Z11squareArrayPfS_i --------------------------
	.section	.nv.info._Z11squareArrayPfS_i,"",@"SHT_CUDA_INFO"
	.sectionflags	@""
	.align	4


	//----- nvinfo : EIATTR_CUDA_API_VERSION
	.align		4
        /*0000*/ 	.byte	0x04, 0x37
        /*0002*/ 	.short	(.L_7 - .L_6)
.L_6:
        /*0004*/ 	.word	0x00000082


	//----- nvinfo : EIATTR_KPARAM_INFO
	.align		4
.L_7:
        /*0008*/ 	.byte	0x04, 0x17
        /*000a*/ 	.short	(.L_9 - .L_8)
.L_8:
        /*000c*/ 	.word	0x00000000
        /*0010*/ 	.short	0x0002
        /*0012*/ 	.short	0x0010
        /*0014*/ 	.byte	0x00, 0xf0, 0x11, 0x00


	//----- nvinfo : EIATTR_KPARAM_INFO
	.align		4
.L_9:
        /*0018*/ 	.byte	0x04, 0x17
        /*001a*/ 	.short	(.L_11 - .L_10)
.L_10:
        /*001c*/ 	.word	0x00000000
        /*0020*/ 	.short	0x0001
        /*0022*/ 	.short	0x0008
        /*0024*/ 	.byte	0x00, 0xf5, 0x21, 0x00


	//----- nvinfo : EIATTR_KPARAM_INFO
	.align		4
.L_11:
        /*0028*/ 	.byte	0x04, 0x17
        /*002a*/ 	.short	(.L_13 - .L_12)
.L_12:
        /*002c*/ 	.word	0x00000000
        /*0030*/ 	.short	0x0000
        /*0032*/ 	.short	0x0000
        /*0034*/ 	.byte	0x00, 0xf5, 0x21, 0x00


	//----- nvinfo : EIATTR_SPARSE_MMA_MASK
	.align		4
.L_13:
        /*0038*/ 	.byte	0x03, 0x50
        /*003a*/ 	.short	0x0000


	//----- nvinfo : EIATTR_MAXREG_COUNT
	.align		4
        /*003c*/ 	.byte	0x03, 0x1b
        /*003e*/ 	.short	0x00ff


	//----- nvinfo : EIATTR_MERCURY_ISA_VERSION
	.align		4
        /*0040*/ 	.byte	0x03, 0x5f
        /*0042*/ 	.short	0x0101


	//----- nvinfo : EIATTR_VRC_CTA_INIT_COUNT
	.align		4
        /*0044*/ 	.byte	0x02, 0x4a
	.zero		1
	.zero		1


	//----- nvinfo : EIATTR_EXIT_INSTR_OFFSETS
	.align		4
        /*0048*/ 	.byte	0x04, 0x1c
        /*004a*/ 	.short	(.L_15 - .L_14)


	//   ....[0]....
.L_14:
        /*004c*/ 	.word	0x00000070


	//   ....[1]....
        /*0050*/ 	.word	0x00000100


	//----- nvinfo : EIATTR_CBANK_PARAM_SIZE
	.align		4
.L_15:
        /*0054*/ 	.byte	0x03, 0x19
        /*0056*/ 	.short	0x0014


	//----- nvinfo : EIATTR_PARAM_CBANK
	.align		4
        /*0058*/ 	.byte	0x04, 0x0a
        /*005a*/ 	.short	(.L_17 - .L_16)
	.align		4
.L_16:
        /*005c*/ 	.word	index@(.nv.constant0._Z11squareArrayPfS_i)
        /*0060*/ 	.short	0x0380
        /*0062*/ 	.short	0x0014


	//----- nvinfo : EIATTR_SW_WAR
	.align		4
.L_17:
        /*0064*/ 	.byte	0x04, 0x36
        /*0066*/ 	.short	(.L_19 - .L_18)
.L_18:
        /*0068*/ 	.word	0x00000008
.L_19:


//--------------------- .nv.callgraph             --------------------------
	.section	.nv.callgraph,"",@"SHT_CUDA_CALLGRAPH"
	.align	4
	.sectionentsize	8
	.align		4
        /*0000*/ 	.word	0x00000000
	.align		4
        /*0004*/ 	.word	0xffffffff
	.align		4
        /*0008*/ 	.word	0x00000000
	.align		4
        /*000c*/ 	.word	0xfffffffe
	.align		4
        /*0010*/ 	.word	0x00000000
	.align		4
        /*0014*/ 	.word	0xfffffffd
	.align		4
        /*0018*/ 	.word	0x00000000
	.align		4
        /*001c*/ 	.word	0xfffffffc


//--------------------- .text._Z11squareArrayPfS_i --------------------------
	.section	.text._Z11squareArrayPfS_i,"ax",@progbits
	.align	128
        .global         _Z11squareArrayPfS_i
        .type           _Z11squareArrayPfS_i,@function
        .size           _Z11squareArrayPfS_i,(.L_x_1 - _Z11squareArrayPfS_i)
        .other          _Z11squareArrayPfS_i,@"STO_CUDA_ENTRY STV_DEFAULT"
_Z11squareArrayPfS_i:
.text._Z11squareArrayPfS_i:
[----:B------:R-:W-:Y:S01]  /*0000*/  LDC R1, c[0x0][0x37c] ;  /* 0x0000df00ff017b82 */ /* 0x000fe20000000800 */
[----:B------:R-:W0:Y:S07]  /*0010*/  S2R R0, SR_TID.X ;  /* 0x0000000000007919 */ /* 0x000e2e0000002100 */
[----:B------:R-:W0:Y:S01]  /*0020*/  S2UR UR4, SR_CTAID.X ;  /* 0x00000000000479c3 */ /* 0x000e220000002500 */
[----:B------:R-:W1:Y:S07]  /*0030*/  LDCU UR5, c[0x0][0x390] ;  /* 0x00007200ff0577ac */ /* 0x000e6e0008000800 */
[----:B------:R-:W0:Y:S02]  /*0040*/  LDC R7, c[0x0][0x360] ;  /* 0x0000d800ff077b82 */ /* 0x000e240000000800 */
[----:B0-----:R-:W-:-:S05]  /*0050*/  IMAD R7, R7, UR4, R0 ;  /* 0x0000000407077c24 */ /* 0x001fca000f8e0200 */
[----:B-1----:R-:W-:-:S13]  /*0060*/  ISETP.GE.AND P0, PT, R7, UR5, PT ;  /* 0x0000000507007c0c */ /* 0x002fda000bf06270 */
[----:B------:R-:W-:Y:S05]  /*0070*/  @P0 EXIT ;  /* 0x000000000000094d */ /* 0x000fea0003800000 */
[----:B------:R-:W0:Y:S01]  /*0080*/  LDC.64 R2, c[0x0][0x380] ;  /* 0x0000e000ff027b82 */ /* 0x000e220000000a00 */
[----:B------:R-:W1:Y:S07]  /*0090*/  LDCU.64 UR4, c[0x0][0x358] ;  /* 0x00006b00ff0477ac */ /* 0x000e6e0008000a00 */
[----:B------:R-:W2:Y:S01]  /*00a0*/  LDC.64 R4, c[0x0][0x388] ;  /* 0x0000e200ff047b82 */ /* 0x000ea20000000a00 */
[----:B0-----:R-:W-:-:S06]  /*00b0*/  IMAD.WIDE R2, R7, 0x4, R2 ;  /* 0x0000000407027825 */ /* 0x001fcc00078e0202 */
[----:B-1----:R-:W3:Y:S01]  /*00c0*/  LDG.E R2, desc[UR4][R2.64] ;  /* 0x0000000402027981 */ /* 0x002ee2000c1e1900 */
[----:B--2---:R-:W-:-:S04]  /*00d0*/  IMAD.WIDE R4, R7, 0x4, R4 ;  /* 0x0000000407047825 */ /* 0x004fc800078e0204 */
[----:B---3--:R-:W-:-:S05]  /*00e0*/  FMUL R7, R2, R2 ;  /* 0x0000000202077220 */ /* 0x008fca0000400000 */
[----:B------:R-:W-:Y:S01]  /*00f0*/  STG.E desc[UR4][R4.64], R7 ;  /* 0x0000000704007986 */ /* 0x000fe2000c101904 */
[----:B------:R-:W-:Y:S05]  /*0100*/  EXIT ;  /* 0x000000000000794d */ /* 0x000fea0003800000 */
.L_x_0:
[----:B------:R-:W-:-:S00]  /*0110*/  BRA `(.L_x_0) ;  /* 0xfffffffc00fc7947 */ /* 0x000fc0000383ffff */
[----:B------:R-:W-:-:S00]  /*0120*/  NOP ;  /* 0x0000000000007918 */ /* 0x000fc00000000000 */
        /* <DEDUP_REMOVED lines=13> */
.L_x_1:


//--------------------- .nv.shared.reserved.0     --------------------------
	.section	.nv.shared.reserved.0,"aw",@nobits
	.weak		__nv_reservedSMEM_offset_0_alias
	.size		__nv_reservedSMEM_offset_0_alias, 0, 64
	.other		__nv_reservedSMEM_offset_0_alias,@"STO_CUDA_RESERVED_SHARED STV_DEFAULT"
__nv_reservedSMEM_offset_0_alias:
	.zero		0
	.zero		64


//--------------------- .nv.constant0._Z11squareArrayPfS_i --------------------------
	.section	.nv.constant0._Z11squareArrayPfS_i,"a",@progbits
	.sectionflags	@""
	.align	4
.nv.constant0._Z11squareArrayPfS_i:
	.zero		916


//--------------------- SYMBOLS --------------------------

	.type		.nv.reservedSmem.offset0,@object
	.size		.nv.reservedSmem.offset0,0x4
